//
// Generated by NVIDIA NVVM Compiler
//
// Compiler Build ID: CL-36424714
// Cuda compilation tools, release 13.0, V13.0.88
// Based on NVVM 20.0.0
//

.version 9.0
.target sm_100
.address_size 64

	// .globl	_Z16persistentKernelv
.extern .func  (.param .b32 func_retval0) vprintf
(
	.param .b64 vprintf_param_0,
	.param .b64 vprintf_param_1
)
;
.global .align 4 .b8 d_tasks[2359296];
.global .align 4 .b8 d_results[65536];
.global .align 4 .b8 d_queue[32768];
.global .align 4 .u32 d_head;
.global .align 4 .u32 d_tail;
.global .align 4 .u32 d_pendingTasks;
.global .align 4 .u32 d_taskId;
// _ZZ16persistentKernelvE10shared_tid has been demoted
.global .align 1 .b8 $str[74] = {70, 65, 84, 65, 76, 32, 69, 82, 82, 79, 82, 58, 32, 84, 97, 115, 107, 32, 108, 105, 109, 105, 116, 32, 101, 120, 99, 101, 101, 100, 101, 100, 32, 97, 102, 116, 101, 114, 32, 99, 104, 105, 108, 100, 49, 32, 99, 114, 101, 97, 116, 105, 111, 110, 32, 40, 73, 68, 58, 32, 37, 100, 44, 32, 77, 65, 88, 58, 32, 37, 100, 41, 10};

.visible .entry _Z16persistentKernelv()
{
	.local .align 8 .b8 	__local_depot0[8];
	.reg .b64 	%SP;
	.reg .b64 	%SPL;
	.reg .pred 	%p<16>;
	.reg .b32 	%r<64>;
	.reg .b64 	%rd<42>;
	// demoted variable
	.shared .align 4 .u32 _ZZ16persistentKernelvE10shared_tid;
	mov.u64 	%SPL, __local_depot0;
	cvta.local.u64 	%SP, %SPL;
	atom.global.or.b32 	%r11, [d_pendingTasks], 0;
	setp.lt.s32 	%p1, %r11, 1;
	@%p1 bra 	$L__BB0_24;
	mov.u32 	%r1, %tid.x;
	add.u64 	%rd3, %SP, 0;
	add.u64 	%rd1, %SPL, 0;
	mov.u64 	%rd5, d_queue;
	mov.u64 	%rd8, d_tasks;
	mov.u64 	%rd34, d_results;
	mov.u64 	%rd22, $str;
$L__BB0_2:
	setp.ne.s32 	%p2, %r1, 0;
	@%p2 bra 	$L__BB0_7;
	ld.global.u32 	%r2, [d_tail];
$L__BB0_4:
	ld.global.u32 	%r3, [d_head];
	setp.ge.s32 	%p3, %r3, %r2;
	@%p3 bra 	$L__BB0_25;
	add.s32 	%r13, %r3, 1;
	atom.relaxed.global.cas.b32 	%r14, [d_head], %r3, %r13;
	setp.eq.s32 	%p4, %r14, %r3;
	@%p4 bra 	$L__BB0_6;
	bra.uni 	$L__BB0_4;
$L__BB0_6:
	shr.s32 	%r15, %r3, 31;
	shr.u32 	%r16, %r15, 19;
	add.s32 	%r17, %r3, %r16;
	and.b32  	%r18, %r17, -8192;
	sub.s32 	%r19, %r3, %r18;
	mul.wide.s32 	%rd4, %r19, 4;
	add.s64 	%rd6, %rd5, %rd4;
	ld.global.u32 	%r20, [%rd6];
	st.shared.u32 	[_ZZ16persistentKernelvE10shared_tid], %r20;
$L__BB0_7:
	bar.sync 	0;
	ld.shared.u32 	%r4, [_ZZ16persistentKernelvE10shared_tid];
	setp.eq.s32 	%p5, %r4, -1;
	@%p5 bra 	$L__BB0_23;
	mul.wide.s32 	%rd7, %r4, 144;
	add.s64 	%rd2, %rd8, %rd7;
	ld.global.u32 	%r5, [%rd2+140];
	ld.global.u32 	%r6, [%rd2+136];
	ld.global.u32 	%r7, [%rd2+8];
	ld.global.u32 	%r8, [%rd2+4];
	ld.global.u32 	%r9, [%rd2];
	setp.gt.s32 	%p6, %r6, 1;
	@%p6 bra 	$L__BB0_13;
	setp.ne.s32 	%p13, %r1, 0;
	mul.wide.s32 	%rd33, %r4, 4;
	add.s64 	%rd35, %rd34, %rd33;
	st.global.u32 	[%rd35], %r6;
	@%p13 bra 	$L__BB0_23;
	mul.wide.s32 	%rd36, %r9, 144;
	add.s64 	%rd38, %rd8, %rd36;
	atom.global.add.u32 	%r55, [%rd38+132], -1;
	setp.ne.s32 	%p14, %r55, 1;
	@%p14 bra 	$L__BB0_12;
	atom.global.add.u32 	%r56, [d_tail], 1;
	shr.s32 	%r57, %r56, 31;
	shr.u32 	%r58, %r57, 19;
	add.s32 	%r59, %r56, %r58;
	and.b32  	%r60, %r59, -8192;
	sub.s32 	%r61, %r56, %r60;
	mul.wide.s32 	%rd39, %r61, 4;
	add.s64 	%rd41, %rd5, %rd39;
	st.global.u32 	[%rd41], %r9;
$L__BB0_12:
	atom.global.add.u32 	%r62, [d_pendingTasks], -1;
	bra.uni 	$L__BB0_23;
$L__BB0_13:
	setp.eq.s32 	%p7, %r5, 1;
	@%p7 bra 	$L__BB0_19;
	setp.ne.s32 	%p8, %r5, 0;
	@%p8 bra 	$L__BB0_23;
	setp.ne.s32 	%p11, %r1, 0;
	@%p11 bra 	$L__BB0_23;
	atom.global.add.u32 	%r10, [d_taskId], 2;
	setp.lt.s32 	%p12, %r10, 16384;
	@%p12 bra 	$L__BB0_18;
	mov.b32 	%r32, 16384;
	st.local.v2.u32 	[%rd1], {%r10, %r32};
	cvta.global.u64 	%rd23, %rd22;
	{ // callseq 0, 0
	.param .b64 param0;
	st.param.b64 	[param0], %rd23;
	.param .b64 param1;
	st.param.b64 	[param1], %rd3;
	.param .b32 retval0;
	call.uni (retval0), 
	vprintf, 
	(
	param0, 
	param1
	);
	ld.param.b32 	%r33, [retval0];
	} // callseq 0
	// begin inline asm
	trap;
	// end inline asm
$L__BB0_18:
	add.s32 	%r35, %r6, -1;
	add.s32 	%r36, %r6, -2;
	mul.wide.s32 	%rd25, %r10, 144;
	add.s64 	%rd27, %rd8, %rd25;
	st.global.u32 	[%rd27], %r4;
	mov.b32 	%r37, 0;
	st.global.u32 	[%rd27+132], %r37;
	st.global.u32 	[%rd27+136], %r35;
	st.global.u32 	[%rd27+140], %r37;
	add.s32 	%r38, %r10, 1;
	st.global.u32 	[%rd27+144], %r4;
	st.global.u32 	[%rd27+276], %r37;
	st.global.u32 	[%rd27+280], %r36;
	st.global.u32 	[%rd27+284], %r37;
	mov.b32 	%r39, 2;
	st.global.u32 	[%rd2+132], %r39;
	mov.b32 	%r40, 1;
	st.global.u32 	[%rd2+140], %r40;
	st.global.u32 	[%rd2+4], %r10;
	st.global.u32 	[%rd2+8], %r38;
	atom.global.add.u32 	%r41, [d_tail], 1;
	shr.s32 	%r42, %r41, 31;
	shr.u32 	%r43, %r42, 19;
	add.s32 	%r44, %r41, %r43;
	and.b32  	%r45, %r44, -8192;
	sub.s32 	%r46, %r41, %r45;
	mul.wide.s32 	%rd28, %r46, 4;
	add.s64 	%rd30, %rd5, %rd28;
	st.global.u32 	[%rd30], %r10;
	atom.global.add.u32 	%r47, [d_pendingTasks], 1;
	atom.global.add.u32 	%r48, [d_tail], 1;
	shr.s32 	%r49, %r48, 31;
	shr.u32 	%r50, %r49, 19;
	add.s32 	%r51, %r48, %r50;
	and.b32  	%r52, %r51, -8192;
	sub.s32 	%r53, %r48, %r52;
	mul.wide.s32 	%rd31, %r53, 4;
	add.s64 	%rd32, %rd5, %rd31;
	st.global.u32 	[%rd32], %r38;
	atom.global.add.u32 	%r54, [d_pendingTasks], 1;
	bra.uni 	$L__BB0_23;
$L__BB0_19:
	setp.ne.s32 	%p9, %r1, 0;
	@%p9 bra 	$L__BB0_23;
	mul.wide.s32 	%rd9, %r8, 4;
	add.s64 	%rd11, %rd34, %rd9;
	ld.global.u32 	%r21, [%rd11];
	mul.wide.s32 	%rd12, %r7, 4;
	add.s64 	%rd13, %rd34, %rd12;
	ld.global.u32 	%r22, [%rd13];
	add.s32 	%r23, %r22, %r21;
	mul.wide.s32 	%rd14, %r4, 4;
	add.s64 	%rd15, %rd34, %rd14;
	st.global.u32 	[%rd15], %r23;
	mul.wide.s32 	%rd16, %r9, 144;
	add.s64 	%rd18, %rd8, %rd16;
	atom.global.add.u32 	%r24, [%rd18+132], -1;
	setp.ne.s32 	%p10, %r24, 1;
	@%p10 bra 	$L__BB0_22;
	atom.global.add.u32 	%r25, [d_tail], 1;
	shr.s32 	%r26, %r25, 31;
	shr.u32 	%r27, %r26, 19;
	add.s32 	%r28, %r25, %r27;
	and.b32  	%r29, %r28, -8192;
	sub.s32 	%r30, %r25, %r29;
	mul.wide.s32 	%rd19, %r30, 4;
	add.s64 	%rd21, %rd5, %rd19;
	st.global.u32 	[%rd21], %r9;
$L__BB0_22:
	atom.global.add.u32 	%r31, [d_pendingTasks], -1;
$L__BB0_23:
	atom.global.or.b32 	%r63, [d_pendingTasks], 0;
	setp.gt.s32 	%p15, %r63, 0;
	@%p15 bra 	$L__BB0_2;
$L__BB0_24:
	ret;
$L__BB0_25:
	mov.b32 	%r12, -1;
	st.shared.u32 	[_ZZ16persistentKernelvE10shared_tid], %r12;
	bra.uni 	$L__BB0_7;

}
	// .globl	_Z13enqueueKernelv
.visible .entry _Z13enqueueKernelv()
{
	.reg .b32 	%r<9>;
	.reg .b64 	%rd<4>;

	atom.global.add.u32 	%r1, [d_tail], 1;
	shr.s32 	%r2, %r1, 31;
	shr.u32 	%r3, %r2, 19;
	add.s32 	%r4, %r1, %r3;
	and.b32  	%r5, %r4, -8192;
	sub.s32 	%r6, %r1, %r5;
	mul.wide.s32 	%rd1, %r6, 4;
	mov.u64 	%rd2, d_queue;
	add.s64 	%rd3, %rd2, %rd1;
	mov.b32 	%r7, 0;
	st.global.u32 	[%rd3], %r7;
	atom.global.add.u32 	%r8, [d_pendingTasks], 1;
	ret;

}


// ===== COMPILED SASS (sm_100) =====

	.target	sm_100

	.elftype	@"ET_EXEC"


//--------------------- .note.nv.tkinfo           --------------------------
	.section	.note.nv.tkinfo,"",@"SHT_NOTE"
	.sectionflags	@"SHF_NOTE_NV_TKINFO"
	.tkinfo
        /*0018*/ 	.word	0x00000002
        /*0030*/ 	.string	""
        /*0030*/ 	.string	"ptxas"
        /*0030*/ 	.string	"Cuda compilation tools, release 13.0, V13.0.88"
        /*0030*/ 	.string	"Build cuda_13.0.r13.0/compiler.36424714_0"
        /*0030*/ 	.string	"-arch sm_100 -m 64 "



//--------------------- .note.nv.cuinfo           --------------------------
	.section	.note.nv.cuinfo,"",@"SHT_NOTE"
	.sectionflags	@"SHF_NOTE_NV_CUINFO"
        /*0018*/ 	.short	0x0002
        /*001a*/ 	.short	0x0064
        /*001c*/ 	.short	0x0082
	.zero		2


//--------------------- .nv.info                  --------------------------
	.section	.nv.info,"",@"SHT_CUDA_INFO"
	.align	4


	//----- nvinfo : EIATTR_REGCOUNT
	.align		4
        /*0000*/ 	.byte	0x04, 0x2f
        /*0002*/ 	.short	(.L_9 - .L_8)
	.align		4
.L_8:
        /*0004*/ 	.word	index@(_Z16persistentKernelv)
        /*0008*/ 	.word	0x0000001e


	//----- nvinfo : EIATTR_FRAME_SIZE
	.align		4
.L_9:
        /*000c*/ 	.byte	0x04, 0x11
        /*000e*/ 	.short	(.L_11 - .L_10)
	.align		4
.L_10:
        /*0010*/ 	.word	index@(_Z16persistentKernelv)
        /*0014*/ 	.word	0x00000008


	//----- nvinfo : EIATTR_REGCOUNT
	.align		4
.L_11:
        /*0018*/ 	.byte	0x04, 0x2f
        /*001a*/ 	.short	(.L_13 - .L_12)
	.align		4
.L_12:
        /*001c*/ 	.word	index@(_Z13enqueueKernelv)
        /*0020*/ 	.word	0x00000010


	//----- nvinfo : EIATTR_FRAME_SIZE
	.align		4
.L_13:
        /*0024*/ 	.byte	0x04, 0x11
        /*0026*/ 	.short	(.L_15 - .L_14)
	.align		4
.L_14:
        /*0028*/ 	.word	index@(_Z13enqueueKernelv)
        /*002c*/ 	.word	0x00000000


	//----- nvinfo : EIATTR_MIN_STACK_SIZE
	.align		4
.L_15:
        /*0030*/ 	.byte	0x04, 0x12
        /*0032*/ 	.short	(.L_17 - .L_16)
	.align		4
.L_16:
        /*0034*/ 	.word	index@(_Z13enqueueKernelv)
        /*0038*/ 	.word	0x00000000


	//----- nvinfo : EIATTR_MIN_STACK_SIZE
	.align		4
.L_17:
        /*003c*/ 	.byte	0x04, 0x12
        /*003e*/ 	.short	(.L_19 - .L_18)
	.align		4
.L_18:
        /*0040*/ 	.word	index@(_Z16persistentKernelv)
        /*0044*/ 	.word	0x00000008
.L_19:


//--------------------- .nv.compat                --------------------------
	.section	.nv.compat,"",@"SHT_CUDA_COMPAT_INFO"
	.align	4
        /*0000*/ 	.byte	0x02, 0x09, 0x00, 0x00, 0x02, 0x02, 0x01, 0x00, 0x02, 0x05, 0x05, 0x00, 0x03, 0x07, 0x01, 0x01
        /*0010*/ 	.byte	0x02, 0x03, 0x00, 0x00, 0x02, 0x06, 0x01, 0x00, 0x04, 0x0b, 0x08, 0x00, 0x09, 0x00, 0x00, 0x00
        /*0020*/ 	.byte	0x00, 0x00, 0x00, 0x00


//--------------------- .nv.info._Z13enqueueKernelv --------------------------
	.section	.nv.info._Z13enqueueKernelv,"",@"SHT_CUDA_INFO"
	.sectionflags	@""
	.align	4


	//----- nvinfo : EIATTR_CUDA_API_VERSION
	.align		4
        /*0000*/ 	.byte	0x04, 0x37
        /*0002*/ 	.short	(.L_21 - .L_20)
.L_20:
        /*0004*/ 	.word	0x00000082


	//----- nvinfo : EIATTR_SPARSE_MMA_MASK
	.align		4
.L_21:
        /*0008*/ 	.byte	0x03, 0x50
        /*000a*/ 	.short	0x0000


	//----- nvinfo : EIATTR_MAXREG_COUNT
	.align		4
        /*000c*/ 	.byte	0x03, 0x1b
        /*000e*/ 	.short	0x00ff


	//----- nvinfo : EIATTR_MERCURY_ISA_VERSION
	.align		4
        /*0010*/ 	.byte	0x03, 0x5f
        /*0012*/ 	.short	0x0101


	//----- nvinfo : EIATTR_INT_WARP_WIDE_INSTR_OFFSETS
	.align		4
        /*0014*/ 	.byte	0x04, 0x31
        /*0016*/ 	.short	(.L_23 - .L_22)


	//   ....[0]....
.L_22:
        /*0018*/ 	.word	0x00000020


	//   ....[1]....
        /*001c*/ 	.word	0x000000d0


	//----- nvinfo : EIATTR_VRC_CTA_INIT_COUNT
	.align		4
.L_23:
        /*0020*/ 	.byte	0x02, 0x4a
	.zero		1
	.zero		1


	//----- nvinfo : EIATTR_EXIT_INSTR_OFFSETS
	.align		4
        /*0024*/ 	.byte	0x04, 0x1c
        /*0026*/ 	.short	(.L_25 - .L_24)


	//   ....[0]....
.L_24:
        /*0028*/ 	.word	0x00000170


	//----- nvinfo : EIATTR_SW_WAR
	.align		4
.L_25:
        /*002c*/ 	.byte	0x04, 0x36
        /*002e*/ 	.short	(.L_27 - .L_26)
.L_26:
        /*0030*/ 	.word	0x00000008
.L_27:


//--------------------- .nv.info._Z16persistentKernelv --------------------------
	.section	.nv.info._Z16persistentKernelv,"",@"SHT_CUDA_INFO"
	.sectionflags	@""
	.align	4


	//----- nvinfo : EIATTR_CUDA_API_VERSION
	.align		4
        /*0000*/ 	.byte	0x04, 0x37
        /*0002*/ 	.short	(.L_29 - .L_28)
.L_28:
        /*0004*/ 	.word	0x00000082


	//----- nvinfo : EIATTR_SPARSE_MMA_MASK
	.align		4
.L_29:
        /*0008*/ 	.byte	0x03, 0x50
        /*000a*/ 	.short	0x0000


	//----- nvinfo : EIATTR_MAXREG_COUNT
	.align		4
        /*000c*/ 	.byte	0x03, 0x1b
        /*000e*/ 	.short	0x00ff


	//----- nvinfo : EIATTR_NUM_BARRIERS
	.align		4
        /*0010*/ 	.byte	0x02, 0x4c
        /*0012*/ 	.byte	0x01
	.zero		1


	//----- nvinfo : EIATTR_EXTERNS
	.align		4
        /*0014*/ 	.byte	0x04, 0x0f
        /*0016*/ 	.short	(.L_31 - .L_30)


	//   ....[0]....
	.align		4
.L_30:
        /*0018*/ 	.word	index@(vprintf)


	//----- nvinfo : EIATTR_MERCURY_ISA_VERSION
	.align		4
.L_31:
        /*001c*/ 	.byte	0x03, 0x5f
        /*001e*/ 	.short	0x0101


	//----- nvinfo : EIATTR_INT_WARP_WIDE_INSTR_OFFSETS
	.align		4
        /*0020*/ 	.byte	0x04, 0x31
        /*0022*/ 	.short	(.L_33 - .L_32)


	//   ....[0]....
.L_32:
        /*0024*/ 	.word	0x000005c0


	//   ....[1]....
        /*0028*/ 	.word	0x00000660


	//   ....[2]....
        /*002c*/ 	.word	0x000006a0


	//   ....[3]....
        /*0030*/ 	.word	0x00000860


	//   ....[4]....
        /*0034*/ 	.word	0x00000900


	//----- nvinfo : EIATTR_VRC_CTA_INIT_COUNT
	.align		4
.L_33:
        /*0038*/ 	.byte	0x02, 0x4a
	.zero		1
	.zero		1


	//----- nvinfo : EIATTR_SYSCALL_OFFSETS
	.align		4
        /*003c*/ 	.byte	0x04, 0x46
        /*003e*/ 	.short	(.L_35 - .L_34)


	//   ....[0]....
.L_34:
        /*0040*/ 	.word	0x00000a40


	//----- nvinfo : EIATTR_EXIT_INSTR_OFFSETS
	.align		4
.L_35:
        /*0044*/ 	.byte	0x04, 0x1c
        /*0046*/ 	.short	(.L_37 - .L_36)


	//   ....[0]....
.L_36:
        /*0048*/ 	.word	0x000000a0


	//   ....[1]....
        /*004c*/ 	.word	0x00000c80


	//----- nvinfo : EIATTR_CRS_STACK_SIZE
	.align		4
.L_37:
        /*0050*/ 	.byte	0x04, 0x1e
        /*0052*/ 	.short	(.L_39 - .L_38)
.L_38:
        /*0054*/ 	.word	0x00000000


	//----- nvinfo : EIATTR_SW_WAR
	.align		4
.L_39:
        /*0058*/ 	.byte	0x04, 0x36
        /*005a*/ 	.short	(.L_41 - .L_40)
.L_40:
        /*005c*/ 	.word	0x00000008
.L_41:


//--------------------- .nv.callgraph             --------------------------
	.section	.nv.callgraph,"",@"SHT_CUDA_CALLGRAPH"
	.align	4
	.sectionentsize	8
	.align		4
        /*0000*/ 	.word	0x00000000
	.align		4
        /*0004*/ 	.word	0xffffffff
	.align		4
        /*0008*/ 	.word	index@(_Z16persistentKernelv)
	.align		4
        /*000c*/ 	.word	index@(vprintf)
	.align		4
        /*0010*/ 	.word	0x00000000
	.align		4
        /*0014*/ 	.word	0xfffffffe
	.align		4
        /*0018*/ 	.word	0x00000000
	.align		4
        /*001c*/ 	.word	0xfffffffd
	.align		4
        /*0020*/ 	.word	0x00000000
	.align		4
        /*0024*/ 	.word	0xfffffffc


//--------------------- .nv.constant4             --------------------------
	.section	.nv.constant4,"a",@progbits
	.align	8
	.align		8
.nv.constant4:
        /*0000*/ 	.dword	d_tasks
	.align		8
        /*0008*/ 	.dword	d_results
	.align		8
        /*0010*/ 	.dword	d_queue
	.align		8
        /*0018*/ 	.dword	d_head
	.align		8
        /*0020*/ 	.dword	d_tail
	.align		8
        /*0028*/ 	.dword	d_pendingTasks
	.align		8
        /*0030*/ 	.dword	d_taskId
	.align		8
        /*0038*/ 	.dword	$str
	.align		8
        /*0040*/ 	.dword	vprintf


//--------------------- .text._Z13enqueueKernelv  --------------------------
	.section	.text._Z13enqueueKernelv,"ax",@progbits
	.align	128
        .global         _Z13enqueueKernelv
        .type           _Z13enqueueKernelv,@function
        .size           _Z13enqueueKernelv,(.L_x_16 - _Z13enqueueKernelv)
        .other          _Z13enqueueKernelv,@"STO_CUDA_ENTRY STV_DEFAULT"
_Z13enqueueKernelv:
.text._Z13enqueueKernelv:
[----:B------:R-:W-:Y:S01]  /*0000*/  LDC R1, c[0x0][0x37c] ;  /* 0x0000df00ff017b82 */ /* 0x000fe20000000800 */
[----:B------:R-:W0:Y:S01]  /*0010*/  S2R R5, SR_LANEID ;  /* 0x0000000000057919 */ /* 0x000e220000000000 */
[----:B------:R-:W-:-:S06]  /*0020*/  VOTEU.ANY UR6, UPT, PT ;  /* 0x0000000000067886 */ /* 0x000fcc00038e0100 */
[----:B------:R-:W1:Y:S01]  /*0030*/  LDC.64 R2, c[0x4][0x20] ;  /* 0x01000800ff027b82 */ /* 0x000e620000000a00 */
[----:B------:R-:W0:Y:S01]  /*0040*/  FLO.U32 R8, UR6 ;  /* 0x0000000600087d00 */ /* 0x000e2200080e0000 */
[----:B------:R-:W1:Y:S01]  /*0050*/  LDCU.64 UR4, c[0x0][0x358] ;  /* 0x00006b00ff0477ac */ /* 0x000e620008000a00 */
[----:B------:R-:W2:Y:S05]  /*0060*/  S2R R4, SR_LTMASK ;  /* 0x0000000000047919 */ /* 0x000eaa0000003900 */
[----:B------:R-:W3:Y:S01]  /*0070*/  LDC.64 R6, c[0x4][0x10] ;  /* 0x01000400ff067b82 */ /* 0x000ee20000000a00 */
[----:B------:R-:W1:Y:S01]  /*0080*/  POPC R11, UR6 ;  /* 0x00000006000b7d09 */ /* 0x000e620008000000 */
[----:B0-----:R-:W-:-:S13]  /*0090*/  ISETP.EQ.U32.AND P0, PT, R8, R5, PT ;  /* 0x000000050800720c */ /* 0x001fda0003f02070 */
[----:B-1----:R-:W4:Y:S01]  /*00a0*/  @P0 ATOMG.E.ADD.STRONG.GPU PT, R13, desc[UR4][R2.64], R11 ;  /* 0x8000000b020d09a8 */ /* 0x002f2200081ef104 */
[----:B--2---:R-:W-:-:S04]  /*00b0*/  LOP3.LUT R10, R4, UR6, RZ, 0xc0, !PT ;  /* 0x00000006040a7c12 */ /* 0x004fc8000f8ec0ff */
[----:B------:R-:W0:Y:S01]  /*00c0*/  POPC R5, R10 ;  /* 0x0000000a00057309 */ /* 0x000e220000000000 */
[----:B----4-:R-:W0:Y:S02]  /*00d0*/  SHFL.IDX PT, R0, R13, R8, 0x1f ;  /* 0x00001f080d007589 */ /* 0x010e2400000e0000 */
[----:B0-----:R-:W-:Y:S02]  /*00e0*/  IMAD.IADD R0, R0, 0x1, R5 ;  /* 0x0000000100007824 */ /* 0x001fe400078e0205 */
[----:B------:R-:W0:Y:S03]  /*00f0*/  LDC.64 R4, c[0x4][0x28] ;  /* 0x01000a00ff047b82 */ /* 0x000e260000000a00 */
[----:B------:R-:W-:-:S04]  /*0100*/  SHF.R.S32.HI R9, RZ, 0x1f, R0 ;  /* 0x0000001fff097819 */ /* 0x000fc80000011400 */
[----:B------:R-:W-:-:S04]  /*0110*/  LEA.HI R9, R9, R0, RZ, 0xd ;  /* 0x0000000009097211 */ /* 0x000fc800078f68ff */
[----:B------:R-:W-:-:S05]  /*0120*/  LOP3.LUT R9, R9, 0xffffe000, RZ, 0xc0, !PT ;  /* 0xffffe00009097812 */ /* 0x000fca00078ec0ff */
[----:B------:R-:W-:-:S04]  /*0130*/  IMAD.IADD R3, R0, 0x1, -R9 ;  /* 0x0000000100037824 */ /* 0x000fc800078e0a09 */
[----:B---3--:R-:W-:-:S05]  /*0140*/  IMAD.WIDE R2, R3, 0x4, R6 ;  /* 0x0000000403027825 */ /* 0x008fca00078e0206 */
[----:B------:R-:W-:Y:S04]  /*0150*/  STG.E desc[UR4][R2.64], RZ ;  /* 0x000000ff02007986 */ /* 0x000fe8000c101904 */
[----:B0-----:R-:W-:Y:S01]  /*0160*/  @P0 REDG.E.ADD.STRONG.GPU desc[UR4][R4.64], R11 ;  /* 0x0000000b0400098e */ /* 0x001fe2000c12e104 */
[----:B------:R-:W-:Y:S05]  /*0170*/  EXIT ;  /* 0x000000000000794d */ /* 0x000fea0003800000 */
.L_x_0:
[----:B------:R-:W-:-:S00]  /*0180*/  BRA `(.L_x_0) ;  /* 0xfffffffc00fc7947 */ /* 0x000fc0000383ffff */
[----:B------:R-:W-:-:S00]  /*0190*/  NOP ;  /* 0x0000000000007918 */ /* 0x000fc00000000000 */
        /* <DEDUP_REMOVED lines=14> */
.L_x_16:


//--------------------- .text._Z16persistentKernelv --------------------------
	.section	.text._Z16persistentKernelv,"ax",@progbits
	.align	128
        .global         _Z16persistentKernelv
        .type           _Z16persistentKernelv,@function
        .size           _Z16persistentKernelv,(.L_x_17 - _Z16persistentKernelv)
        .other          _Z16persistentKernelv,@"STO_CUDA_ENTRY STV_DEFAULT"
_Z16persistentKernelv:
.text._Z16persistentKernelv:
[----:B------:R-:W0:Y:S08]  /*0000*/  LDC R1, c[0x0][0x37c] ;  /* 0x0000df00ff017b82 */ /* 0x000e300000000800 */
[----:B------:R-:W1:Y:S01]  /*0010*/  LDC.64 R2, c[0x4][0x28] ;  /* 0x01000a00ff027b82 */ /* 0x000e620000000a00 */
[----:B------:R-:W1:Y:S01]  /*0020*/  LDCU.64 UR36, c[0x0][0x358] ;  /* 0x00006b00ff2477ac */ /* 0x000e620008000a00 */
[----:B0-----:R-:W-:Y:S01]  /*0030*/  VIADD R1, R1, 0xfffffff8 ;  /* 0xfffffff801017836 */ /* 0x001fe20000000000 */
[----:B-1----:R-:W2:Y:S01]  /*0040*/  ATOMG.E.OR.STRONG.GPU PT, R2, desc[UR36][R2.64], RZ ;  /* 0x800000ff020279a8 */ /* 0x002ea2000b1ef124 */
[----:B------:R-:W0:Y:S01]  /*0050*/  LDCU UR4, c[0x0][0x2f8] ;  /* 0x00005f00ff0477ac */ /* 0x000e220008000800 */
[----:B------:R-:W1:Y:S02]  /*0060*/  LDCU UR5, c[0x0][0x2fc] ;  /* 0x00005f80ff0577ac */ /* 0x000e640008000800 */
[----:B0-----:R-:W-:-:S05]  /*0070*/  IADD3 R18, P1, PT, R1, UR4, RZ ;  /* 0x0000000401127c10 */ /* 0x001fca000ff3e0ff */
[----:B-1----:R-:W-:Y:S01]  /*0080*/  IMAD.X R19, RZ, RZ, UR5, P1 ;  /* 0x00000005ff137e24 */ /* 0x002fe200088e06ff */
[----:B--2---:R-:W-:-:S13]  /*0090*/  ISETP.GE.AND P0, PT, R2, 0x1, PT ;  /* 0x000000010200780c */ /* 0x004fda0003f06270 */
[----:B------:R-:W-:Y:S05]  /*00a0*/  @!P0 EXIT ;  /* 0x000000000000894d */ /* 0x000fea0003800000 */
[----:B------:R-:W0:Y:S02]  /*00b0*/  S2R R26, SR_TID.X ;  /* 0x00000000001a7919 */ /* 0x000e240000002100 */
.L_x_14:
[----:B0-----:R-:W-:Y:S01]  /*00c0*/  ISETP.NE.AND P0, PT, R26, RZ, PT ;  /* 0x000000ff1a00720c */ /* 0x001fe20003f05270 */
[----:B------:R-:W-:-:S12]  /*00d0*/  YIELD ;  /* 0x0000000000007946 */ /* 0x000fd80003800000 */
[----:B-----5:R-:W-:Y:S05]  /*00e0*/  @P0 BRA `(.L_x_1) ;  /* 0x0000000000700947 */ /* 0x020fea0003800000 */
[----:B------:R-:W0:Y:S02]  /*00f0*/  LDC.64 R2, c[0x4][0x20] ;  /* 0x01000800ff027b82 */ /* 0x000e240000000a00 */
[----:B0-----:R0:W5:Y:S06]  /*0100*/  LDG.E R3, desc[UR36][R2.64] ;  /* 0x0000002402037981 */ /* 0x00116c000c1e1900 */
[----:B------:R-:W1:Y:S02]  /*0110*/  LDC.64 R4, c[0x4][0x18] ;  /* 0x01000600ff047b82 */ /* 0x000e640000000a00 */
.L_x_3:
[----:B-1----:R-:W2:Y:S01]  /*0120*/  LDG.E R6, desc[UR36][R4.64] ;  /* 0x0000002404067981 */ /* 0x002ea2000c1e1900 */
[----:B------:R-:W-:Y:S05]  /*0130*/  YIELD ;  /* 0x0000000000007946 */ /* 0x000fea0003800000 */
[----:B--2--5:R-:W-:-:S13]  /*0140*/  ISETP.GE.AND P0, PT, R6, R3, PT ;  /* 0x000000030600720c */ /* 0x024fda0003f06270 */
[----:B------:R-:W-:Y:S05]  /*0150*/  @P0 BRA `(.L_x_2) ;  /* 0x0000000000400947 */ /* 0x000fea0003800000 */
[----:B------:R-:W-:-:S06]  /*0160*/  VIADD R7, R6, 0x1 ;  /* 0x0000000106077836 */ /* 0x000fcc0000000000 */
[----:B------:R-:W2:Y:S02]  /*0170*/  ATOMG.E.CAS.STRONG.GPU PT, R7, [R4], R6, R7 ;  /* 0x00000006040773a9 */ /* 0x000ea400001ee107 */
[----:B--2---:R-:W-:-:S13]  /*0180*/  ISETP.NE.AND P0, PT, R7, R6, PT ;  /* 0x000000060700720c */ /* 0x004fda0003f05270 */
[----:B------:R-:W-:Y:S05]  /*0190*/  @P0 BRA `(.L_x_3) ;  /* 0xfffffffc00e00947 */ /* 0x000fea000383ffff */
[----:B0-----:R-:W0:Y:S01]  /*01a0*/  LDC.64 R2, c[0x4][0x10] ;  /* 0x01000400ff027b82 */ /* 0x001e220000000a00 */
[----:B------:R-:W-:-:S04]  /*01b0*/  SHF.R.S32.HI R5, RZ, 0x1f, R6 ;  /* 0x0000001fff057819 */ /* 0x000fc80000011406 */
[----:B------:R-:W-:-:S04]  /*01c0*/  LEA.HI R5, R5, R6, RZ, 0xd ;  /* 0x0000000605057211 */ /* 0x000fc800078f68ff */
[----:B------:R-:W-:-:S05]  /*01d0*/  LOP3.LUT R5, R5, 0xffffe000, RZ, 0xc0, !PT ;  /* 0xffffe00005057812 */ /* 0x000fca00078ec0ff */
[----:B------:R-:W-:-:S04]  /*01e0*/  IMAD.IADD R5, R6, 0x1, -R5 ;  /* 0x0000000106057824 */ /* 0x000fc800078e0a05 */
[----:B0-----:R-:W-:-:S06]  /*01f0*/  IMAD.WIDE R2, R5, 0x4, R2 ;  /* 0x0000000405027825 */ /* 0x001fcc00078e0202 */
[----:B------:R-:W2:Y:S01]  /*0200*/  LDG.E R2, desc[UR36][R2.64] ;  /* 0x0000002402027981 */ /* 0x000ea2000c1e1900 */
[----:B------:R-:W0:Y:S01]  /*0210*/  S2UR UR5, SR_CgaCtaId ;  /* 0x00000000000579c3 */ /* 0x000e220000008800 */
[----:B------:R-:W-:Y:S02]  /*0220*/  UMOV UR4, 0x400 ;  /* 0x0000040000047882 */ /* 0x000fe40000000000 */
[----:B0-----:R-:W-:-:S09]  /*0230*/  ULEA UR4, UR5, UR4, 0x18 ;  /* 0x0000000405047291 */ /* 0x001fd2000f8ec0ff */
[----:B--2---:R2:W-:Y:S01]  /*0240*/  STS [UR4], R2 ;  /* 0x00000002ff007988 */ /* 0x0045e20008000804 */
[----:B------:R-:W-:Y:S05]  /*0250*/  BRA `(.L_x_1) ;  /* 0x0000000000147947 */ /* 0x000fea0003800000 */
.L_x_2:
[----:B------:R-:W1:Y:S01]  /*0260*/  S2UR UR5, SR_CgaCtaId ;  /* 0x00000000000579c3 */ /* 0x000e620000008800 */
[----:B------:R-:W-:Y:S01]  /*0270*/  UMOV UR4, 0x400 ;  /* 0x0000040000047882 */ /* 0x000fe20000000000 */
[----:B------:R-:W-:Y:S01]  /*0280*/  IMAD.MOV.U32 R0, RZ, RZ, -0x1 ;  /* 0xffffffffff007424 */ /* 0x000fe200078e00ff */
[----:B-1----:R-:W-:-:S09]  /*0290*/  ULEA UR4, UR5, UR4, 0x18 ;  /* 0x0000000405047291 */ /* 0x002fd2000f8ec0ff */
[----:B------:R1:W-:Y:S03]  /*02a0*/  STS [UR4], R0 ;  /* 0x00000000ff007988 */ /* 0x0003e60008000804 */
.L_x_1:
[----:B------:R-:W-:Y:S05]  /*02b0*/  WARPSYNC.ALL ;  /* 0x0000000000007948 */ /* 0x000fea0003800000 */
[----:B------:R-:W3:Y:S08]  /*02c0*/  S2UR UR5, SR_CgaCtaId ;  /* 0x00000000000579c3 */ /* 0x000ef00000008800 */
[----:B------:R-:W-:Y:S06]  /*02d0*/  BAR.SYNC.DEFER_BLOCKING 0x0 ;  /* 0x0000000000007b1d */ /* 0x000fec0000010000 */
[----:B------:R-:W-:Y:S01]  /*02e0*/  UMOV UR4, 0x400 ;  /* 0x0000040000047882 */ /* 0x000fe20000000000 */
[----:B------:R-:W-:Y:S01]  /*02f0*/  BSSY.RECONVERGENT B6, `(.L_x_4) ;  /* 0x0000094000067945 */ /* 0x000fe20003800200 */
[----:B---3--:R-:W-:-:S09]  /*0300*/  ULEA UR4, UR5, UR4, 0x18 ;  /* 0x0000000405047291 */ /* 0x008fd2000f8ec0ff */
[----:B------:R-:W3:Y:S02]  /*0310*/  LDS R23, [UR4] ;  /* 0x00000004ff177984 */ /* 0x000ee40008000800 */
[----:B---3--:R-:W-:-:S13]  /*0320*/  ISETP.NE.AND P0, PT, R23, -0x1, PT ;  /* 0xffffffff1700780c */ /* 0x008fda0003f05270 */
[----:B------:R-:W-:Y:S05]  /*0330*/  @!P0 BRA `(.L_x_5) ;  /* 0x00000008003c8947 */ /* 0x000fea0003800000 */
[----:B------:R-:W0:Y:S02]  /*0340*/  LDC.64 R16, c[0x4][RZ] ;  /* 0x01000000ff107b82 */ /* 0x000e240000000a00 */
[----:B0-2---:R-:W-:-:S05]  /*0350*/  IMAD.WIDE R2, R23, 0x90, R16 ;  /* 0x0000009017027825 */ /* 0x005fca00078e0210 */
[----:B------:R-:W2:Y:S04]  /*0360*/  LDG.E R6, desc[UR36][R2.64+0x88] ;  /* 0x0000882402067981 */ /* 0x000ea8000c1e1900 */
[----:B-1----:R0:W5:Y:S04]  /*0370*/  LDG.E R0, desc[UR36][R2.64+0x8c] ;  /* 0x00008c2402007981 */ /* 0x002168000c1e1900 */
[----:B------:R0:W5:Y:S04]  /*0380*/  LDG.E R22, desc[UR36][R2.64+0x8] ;  /* 0x0000082402167981 */ /* 0x000168000c1e1900 */
[----:B------:R0:W5:Y:S04]  /*0390*/  LDG.E R24, desc[UR36][R2.64+0x4] ;  /* 0x0000042402187981 */ /* 0x000168000c1e1900 */
[----:B------:R0:W5:Y:S01]  /*03a0*/  LDG.E R25, desc[UR36][R2.64] ;  /* 0x0000002402197981 */ /* 0x000162000c1e1900 */
[----:B--2---:R-:W-:-:S13]  /*03b0*/  ISETP.GT.AND P0, PT, R6, 0x1, PT ;  /* 0x000000010600780c */ /* 0x004fda0003f04270 */
[----:B0-----:R-:W-:Y:S05]  /*03c0*/  @P0 BRA `(.L_x_6) ;  /* 0x0000000000640947 */ /* 0x001fea0003800000 */
[----:B------:R-:W0:Y:S01]  /*03d0*/  LDC.64 R2, c[0x4][0x8] ;  /* 0x01000200ff027b82 */ /* 0x000e220000000a00 */
[----:B------:R-:W-:Y:S01]  /*03e0*/  ISETP.NE.AND P0, PT, R26, RZ, PT ;  /* 0x000000ff1a00720c */ /* 0x000fe20003f05270 */
[----:B0-----:R-:W-:-:S05]  /*03f0*/  IMAD.WIDE R2, R23, 0x4, R2 ;  /* 0x0000000417027825 */ /* 0x001fca00078e0202 */
[----:B------:R3:W-:Y:S07]  /*0400*/  STG.E desc[UR36][R2.64], R6 ;  /* 0x0000000602007986 */ /* 0x0007ee000c101924 */
[----:B------:R-:W-:Y:S05]  /*0410*/  @P0 BRA `(.L_x_5) ;  /* 0x0000000800040947 */ /* 0x000fea0003800000 */
[----:B-----5:R-:W-:-:S04]  /*0420*/  IMAD.WIDE R16, R25, 0x90, R16 ;  /* 0x0000009019107825 */ /* 0x020fc800078e0210 */
[----:B------:R-:W-:-:S05]  /*0430*/  IMAD.MOV.U32 R13, RZ, RZ, -0x1 ;  /* 0xffffffffff0d7424 */ /* 0x000fca00078e00ff */
[----:B------:R-:W2:Y:S01]  /*0440*/  ATOMG.E.ADD.STRONG.GPU PT, R16, desc[UR36][R16.64+0x84], R13 ;  /* 0x8000840d101079a8 */ /* 0x000ea200081ef124 */
[----:B---3--:R-:W0:Y:S01]  /*0450*/  LDC.64 R2, c[0x4][0x28] ;  /* 0x01000a00ff027b82 */ /* 0x008e220000000a00 */
[----:B------:R-:W-:Y:S01]  /*0460*/  BSSY.RECONVERGENT B0, `(.L_x_7) ;  /* 0x000000d000007945 */ /* 0x000fe20003800200 */
[----:B--2---:R-:W-:-:S13]  /*0470*/  ISETP.NE.AND P0, PT, R16, 0x1, PT ;  /* 0x000000011000780c */ /* 0x004fda0003f05270 */
[----:B0-----:R-:W-:Y:S05]  /*0480*/  @P0 BRA `(.L_x_8) ;  /* 0x0000000000280947 */ /* 0x001fea0003800000 */
[----:B------:R-:W0:Y:S01]  /*0490*/  LDC.64 R6, c[0x4][0x20] ;  /* 0x01000800ff067b82 */ /* 0x000e220000000a00 */
[----:B------:R-:W-:-:S07]  /*04a0*/  IMAD.MOV.U32 R11, RZ, RZ, 0x1 ;  /* 0x00000001ff0b7424 */ /* 0x000fce00078e00ff */
[----:B------:R-:W1:Y:S01]  /*04b0*/  LDC.64 R4, c[0x4][0x10] ;  /* 0x01000400ff047b82 */ /* 0x000e620000000a00 */
[----:B0-----:R-:W2:Y:S02]  /*04c0*/  ATOMG.E.ADD.STRONG.GPU PT, R6, desc[UR36][R6.64], R11 ;  /* 0x8000000b060679a8 */ /* 0x001ea400081ef124 */
[----:B--2---:R-:W-:-:S04]  /*04d0*/  SHF.R.S32.HI R9, RZ, 0x1f, R6 ;  /* 0x0000001fff097819 */ /* 0x004fc80000011406 */
[----:B------:R-:W-:-:S04]  /*04e0*/  LEA.HI R9, R9, R6, RZ, 0xd ;  /* 0x0000000609097211 */ /* 0x000fc800078f68ff */
[----:B------:R-:W-:-:S05]  /*04f0*/  LOP3.LUT R9, R9, 0xffffe000, RZ, 0xc0, !PT ;  /* 0xffffe00009097812 */ /* 0x000fca00078ec0ff */
[----:B------:R-:W-:-:S04]  /*0500*/  IMAD.IADD R9, R6, 0x1, -R9 ;  /* 0x0000000106097824 */ /* 0x000fc800078e0a09 */
[----:B-1----:R-:W-:-:S05]  /*0510*/  IMAD.WIDE R4, R9, 0x4, R4 ;  /* 0x0000000409047825 */ /* 0x002fca00078e0204 */
[----:B------:R0:W-:Y:S02]  /*0520*/  STG.E desc[UR36][R4.64], R25 ;  /* 0x0000001904007986 */ /* 0x0001e4000c101924 */
.L_x_8:
[----:B------:R-:W-:Y:S05]  /*0530*/  BSYNC.RECONVERGENT B0 ;  /* 0x0000000000007941 */ /* 0x000fea0003800200 */
.L_x_7:
[----:B------:R4:W-:Y:S01]  /*0540*/  REDG.E.ADD.STRONG.GPU desc[UR36][R2.64], R13 ;  /* 0x0000000d0200798e */ /* 0x0009e2000c12e124 */
[----:B------:R-:W-:Y:S05]  /*0550*/  BRA `(.L_x_5) ;  /* 0x0000000400b47947 */ /* 0x000fea0003800000 */
.L_x_6:
[----:B-----5:R-:W-:-:S13]  /*0560*/  ISETP.NE.AND P0, PT, R0, 0x1, PT ;  /* 0x000000010000780c */ /* 0x020fda0003f05270 */
[----:B------:R-:W-:Y:S05]  /*0570*/  @!P0 BRA `(.L_x_9) ;  /* 0x0000000400388947 */ /* 0x000fea0003800000 */
[----:B------:R-:W-:-:S04]  /*0580*/  ISETP.NE.AND P0, PT, R26, RZ, PT ;  /* 0x000000ff1a00720c */ /* 0x000fc80003f05270 */
[----:B------:R-:W-:-:S13]  /*0590*/  ISETP.NE.OR P0, PT, R0, RZ, P0 ;  /* 0x000000ff0000720c */ /* 0x000fda0000705670 */
[----:B------:R-:W-:Y:S05]  /*05a0*/  @P0 BRA `(.L_x_5) ;  /* 0x0000000400a00947 */ /* 0x000fea0003800000 */
[----:B------:R-:W0:Y:S01]  /*05b0*/  S2R R7, SR_LANEID ;  /* 0x0000000000077919 */ /* 0x000e220000000000 */
[----:B------:R-:W-:Y:S01]  /*05c0*/  VOTEU.ANY UR4, UPT, PT ;  /* 0x0000000000047886 */ /* 0x000fe200038e0100 */
[----:B------:R-:W1:Y:S01]  /*05d0*/  LDC.64 R4, c[0x4][0x30] ;  /* 0x01000c00ff047b82 */ /* 0x000e620000000a00 */
[----:B------:R-:W-:Y:S08]  /*05e0*/  FLO.U32 R12, UR4 ;  /* 0x00000004000c7d00 */ /* 0x000ff000080e0000 */
[----:B------:R-:W2:Y:S02]  /*05f0*/  POPC R0, UR4 ;  /* 0x0000000400007d09 */ /* 0x000ea40008000000 */
[----:B--2---:R-:W-:Y:S01]  /*0600*/  IMAD.SHL.U32 R9, R0, 0x2, RZ ;  /* 0x0000000200097824 */ /* 0x004fe200078e00ff */
[----:B0-----:R-:W-:-:S13]  /*0610*/  ISETP.EQ.U32.AND P0, PT, R12, R7, PT ;  /* 0x000000070c00720c */ /* 0x001fda0003f02070 */
[----:B-1----:R-:W2:Y:S01]  /*0620*/  @P0 ATOMG.E.ADD.STRONG.GPU PT, R5, desc[UR36][R4.64], R9 ;  /* 0x80000009040509a8 */ /* 0x002ea200081ef124 */
[----:B------:R-:W0:Y:S02]  /*0630*/  S2R R10, SR_LTMASK ;  /* 0x00000000000a7919 */ /* 0x000e240000003900 */
[----:B0-----:R-:W-:-:S04]  /*0640*/  LOP3.LUT R0, R10, UR4, RZ, 0xc0, !PT ;  /* 0x000000040a007c12 */ /* 0x001fc8000f8ec0ff */
[----:B------:R-:W0:Y:S01]  /*0650*/  POPC R11, R0 ;  /* 0x00000000000b7309 */ /* 0x000e220000000000 */
[----:B--2---:R-:W0:Y:S02]  /*0660*/  SHFL.IDX PT, R8, R5, R12, 0x1f ;  /* 0x00001f0c05087589 */ /* 0x004e2400000e0000 */
[----:B0-----:R-:W-:-:S04]  /*0670*/  LEA R8, R11, R8, 0x1 ;  /* 0x000000080b087211 */ /* 0x001fc800078e08ff */
[----:B------:R-:W-:-:S13]  /*0680*/  ISETP.GE.AND P0, PT, R8, 0x4000, PT ;  /* 0x000040000800780c */ /* 0x000fda0003f06270 */
[----:B------:R-:W-:Y:S05]  /*0690*/  @P0 BRA `(.L_x_10) ;  /* 0x0000000000c00947 */ /* 0x000fea0003800000 */
[----:B------:R-:W-:Y:S01]  /*06a0*/  VOTEU.ANY UR4, UPT, PT ;  /* 0x0000000000047886 */ /* 0x000fe200038e0100 */
[----:B------:R-:W0:Y:S01]  /*06b0*/  LDC.64 R4, c[0x4][0x20] ;  /* 0x01000800ff047b82 */ /* 0x000e220000000a00 */
[----:B------:R-:W1:Y:S01]  /*06c0*/  FLO.U32 R0, UR4 ;  /* 0x0000000400007d00 */ /* 0x000e6200080e0000 */
[----:B------:R-:W-:-:S04]  /*06d0*/  IMAD.WIDE R16, R8, 0x90, R16 ;  /* 0x0000009008107825 */ /* 0x000fc800078e0210 */
[C---:B------:R-:W-:Y:S01]  /*06e0*/  VIADD R11, R6.reuse, 0xffffffff ;  /* 0xffffffff060b7836 */ /* 0x040fe20000000000 */
[----:B------:R-:W-:Y:S01]  /*06f0*/  STG.E desc[UR36][R16.64], R23 ;  /* 0x0000001710007986 */ /* 0x000fe2000c101924 */
[----:B------:R-:W-:Y:S01]  /*0700*/  VIADD R15, R6, 0xfffffffe ;  /* 0xfffffffe060f7836 */ /* 0x000fe20000000000 */
[----:B------:R-:W0:Y:S01]  /*0710*/  POPC R9, UR4 ;  /* 0x0000000400097d09 */ /* 0x000e220008000000 */
[----:B------:R-:W-:Y:S01]  /*0720*/  IMAD.MOV.U32 R25, RZ, RZ, 0x2 ;  /* 0x00000002ff197424 */ /* 0x000fe200078e00ff */
[----:B------:R2:W-:Y:S01]  /*0730*/  STG.E desc[UR36][R16.64+0x90], R23 ;  /* 0x0000901710007986 */ /* 0x0005e2000c101924 */
[----:B------:R-:W-:Y:S02]  /*0740*/  IMAD.MOV.U32 R27, RZ, RZ, 0x1 ;  /* 0x00000001ff1b7424 */ /* 0x000fe400078e00ff */
[----:B------:R-:W-:Y:S01]  /*0750*/  VIADD R13, R8, 0x1 ;  /* 0x00000001080d7836 */ /* 0x000fe20000000000 */
[----:B------:R3:W-:Y:S01]  /*0760*/  STG.E desc[UR36][R16.64+0x88], R11 ;  /* 0x0000880b10007986 */ /* 0x0007e2000c101924 */
[----:B-1----:R-:W-:-:S03]  /*0770*/  ISETP.EQ.U32.AND P0, PT, R0, R7, PT ;  /* 0x000000070000720c */ /* 0x002fc60003f02070 */
[----:B------:R-:W-:Y:S04]  /*0780*/  STG.E desc[UR36][R16.64+0x118], R15 ;  /* 0x0001180f10007986 */ /* 0x000fe8000c101924 */
[----:B------:R-:W-:Y:S04]  /*0790*/  STG.E desc[UR36][R16.64+0x84], RZ ;  /* 0x000084ff10007986 */ /* 0x000fe8000c101924 */
[----:B------:R-:W-:Y:S04]  /*07a0*/  STG.E desc[UR36][R16.64+0x8c], RZ ;  /* 0x00008cff10007986 */ /* 0x000fe8000c101924 */
[----:B------:R-:W-:Y:S04]  /*07b0*/  STG.E desc[UR36][R16.64+0x114], RZ ;  /* 0x000114ff10007986 */ /* 0x000fe8000c101924 */
[----:B------:R-:W-:Y:S04]  /*07c0*/  STG.E desc[UR36][R16.64+0x11c], RZ ;  /* 0x00011cff10007986 */ /* 0x000fe8000c101924 */
[----:B------:R-:W-:Y:S04]  /*07d0*/  STG.E desc[UR36][R2.64+0x84], R25 ;  /* 0x0000841902007986 */ /* 0x000fe8000c101924 */
[----:B------:R-:W-:Y:S04]  /*07e0*/  STG.E desc[UR36][R2.64+0x8c], R27 ;  /* 0x00008c1b02007986 */ /* 0x000fe8000c101924 */
[----:B------:R-:W-:Y:S04]  /*07f0*/  STG.E desc[UR36][R2.64+0x4], R8 ;  /* 0x0000040802007986 */ /* 0x000fe8000c101924 */
[----:B------:R-:W-:Y:S04]  /*0800*/  STG.E desc[UR36][R2.64+0x8], R13 ;  /* 0x0000080d02007986 */ /* 0x000fe8000c101924 */
[----:B0-----:R-:W4:Y:S01]  /*0810*/  @P0 ATOMG.E.ADD.STRONG.GPU PT, R21, desc[UR36][R4.64], R9 ;  /* 0x80000009041509a8 */ /* 0x001f2200081ef124 */
[----:B------:R-:W-:Y:S01]  /*0820*/  LOP3.LUT R14, R10, UR4, RZ, 0xc0, !PT ;  /* 0x000000040a0e7c12 */ /* 0x000fe2000f8ec0ff */
[----:B------:R-:W0:Y:S03]  /*0830*/  LDC.64 R6, c[0x4][0x28] ;  /* 0x01000a00ff067b82 */ /* 0x000e260000000a00 */
[----:B--2---:R-:W1:Y:S05]  /*0840*/  POPC R23, R14 ;  /* 0x0000000e00177309 */ /* 0x004e6a0000000000 */
[----:B---3--:R-:W2:Y:S01]  /*0850*/  LDC.64 R10, c[0x4][0x10] ;  /* 0x01000400ff0a7b82 */ /* 0x008ea20000000a00 */
[----:B----4-:R-:W1:Y:S02]  /*0860*/  SHFL.IDX PT, R12, R21, R0, 0x1f ;  /* 0x00001f00150c7589 */ /* 0x010e6400000e0000 */
[----:B-1----:R-:W-:-:S05]  /*0870*/  IMAD.IADD R12, R12, 0x1, R23 ;  /* 0x000000010c0c7824 */ /* 0x002fca00078e0217 */
[----:B------:R-:W-:-:S04]  /*0880*/  SHF.R.S32.HI R15, RZ, 0x1f, R12 ;  /* 0x0000001fff0f7819 */ /* 0x000fc8000001140c */
[----:B------:R-:W-:-:S04]  /*0890*/  LEA.HI R15, R15, R12, RZ, 0xd ;  /* 0x0000000c0f0f7211 */ /* 0x000fc800078f68ff */
[----:B------:R-:W-:-:S04]  /*08a0*/  LOP3.LUT R15, R15, 0xffffe000, RZ, 0xc0, !PT ;  /* 0xffffe0000f0f7812 */ /* 0x000fc800078ec0ff */
[----:B------:R-:W-:-:S05]  /*08b0*/  IADD3 R3, PT, PT, R12, -R15, RZ ;  /* 0x8000000f0c037210 */ /* 0x000fca0007ffe0ff */
[----:B--2---:R-:W-:-:S05]  /*08c0*/  IMAD.WIDE R2, R3, 0x4, R10 ;  /* 0x0000000403027825 */ /* 0x004fca00078e020a */
[----:B------:R-:W-:Y:S04]  /*08d0*/  STG.E desc[UR36][R2.64], R8 ;  /* 0x0000000802007986 */ /* 0x000fe8000c101924 */
[----:B0-----:R-:W-:Y:S04]  /*08e0*/  @P0 REDG.E.ADD.STRONG.GPU desc[UR36][R6.64], R9 ;  /* 0x000000090600098e */ /* 0x001fe8000c12e124 */
[----:B------:R-:W2:Y:S04]  /*08f0*/  @P0 ATOMG.E.ADD.STRONG.GPU PT, R5, desc[UR36][R4.64], R9 ;  /* 0x80000009040509a8 */ /* 0x000ea800081ef124 */
[----:B--2---:R-:W0:Y:S02]  /*0900*/  SHFL.IDX PT, R12, R5, R0, 0x1f ;  /* 0x00001f00050c7589 */ /* 0x004e2400000e0000 */
[----:B0-----:R-:W-:-:S05]  /*0910*/  IMAD.IADD R12, R23, 0x1, R12 ;  /* 0x00000001170c7824 */ /* 0x001fca00078e020c */
[----:B------:R-:W-:-:S04]  /*0920*/  SHF.R.S32.HI R15, RZ, 0x1f, R12 ;  /* 0x0000001fff0f7819 */ /* 0x000fc8000001140c */
[----:B------:R-:W-:-:S04]  /*0930*/  LEA.HI R15, R15, R12, RZ, 0xd ;  /* 0x0000000c0f0f7211 */ /* 0x000fc800078f68ff */
[----:B------:R-:W-:-:S05]  /*0940*/  LOP3.LUT R15, R15, 0xffffe000, RZ, 0xc0, !PT ;  /* 0xffffe0000f0f7812 */ /* 0x000fca00078ec0ff */
[----:B------:R-:W-:-:S04]  /*0950*/  IMAD.IADD R15, R12, 0x1, -R15 ;  /* 0x000000010c0f7824 */ /* 0x000fc800078e0a0f */
[----:B------:R-:W-:-:S05]  /*0960*/  IMAD.WIDE R10, R15, 0x4, R10 ;  /* 0x000000040f0a7825 */ /* 0x000fca00078e020a */
[----:B------:R0:W-:Y:S04]  /*0970*/  STG.E desc[UR36][R10.64], R13 ;  /* 0x0000000d0a007986 */ /* 0x0001e8000c101924 */
[----:B------:R0:W-:Y:S01]  /*0980*/  @P0 REDG.E.ADD.STRONG.GPU desc[UR36][R6.64], R9 ;  /* 0x000000090600098e */ /* 0x0001e2000c12e124 */
[----:B------:R-:W-:Y:S05]  /*0990*/  BRA `(.L_x_5) ;  /* 0x0000000000a47947 */ /* 0x000fea0003800000 */
.L_x_10:
[----:B------:R-:W-:Y:S01]  /*09a0*/  MOV R2, 0x40 ;  /* 0x0000004000027802 */ /* 0x000fe20000000f00 */
[----:B------:R-:W-:Y:S01]  /*09b0*/  IMAD.MOV.U32 R9, RZ, RZ, 0x4000 ;  /* 0x00004000ff097424 */ /* 0x000fe200078e00ff */
[----:B------:R-:W0:Y:S01]  /*09c0*/  LDCU.64 UR4, c[0x4][0x38] ;  /* 0x01000700ff0477ac */ /* 0x000e220008000a00 */
[----:B------:R-:W-:Y:S01]  /*09d0*/  IMAD.MOV.U32 R6, RZ, RZ, R18 ;  /* 0x000000ffff067224 */ /* 0x000fe200078e0012 */
[----:B------:R-:W-:Y:S02]  /*09e0*/  MOV R7, R19 ;  /* 0x0000001300077202 */ /* 0x000fe40000000f00 */
[----:B------:R1:W-:Y:S01]  /*09f0*/  STL.64 [R1], R8 ;  /* 0x0000000801007387 */ /* 0x0003e20000100a00 */
[----:B------:R-:W2:Y:S01]  /*0a00*/  LDC.64 R2, c[0x4][R2] ;  /* 0x0100000002027b82 */ /* 0x000ea20000000a00 */
[----:B0-----:R-:W-:Y:S02]  /*0a10*/  IMAD.U32 R4, RZ, RZ, UR4 ;  /* 0x00000004ff047e24 */ /* 0x001fe4000f8e00ff */
[----:B-1----:R-:W-:-:S07]  /*0a20*/  IMAD.U32 R5, RZ, RZ, UR5 ;  /* 0x00000005ff057e24 */ /* 0x002fce000f8e00ff */
[----:B------:R-:W-:-:S07]  /*0a30*/  LEPC R20, `(.L_x_11) ;  /* 0x000000001014794e */ /* 0x000fce0000000000 */
[----:B--2---:R-:W-:Y:S05]  /*0a40*/  CALL.ABS.NOINC R2 ;  /* 0x0000000002007343 */ /* 0x004fea0003c00000 */
.L_x_11:
[----:B------:R-:W-:Y:S05]  /*0a50*/  BPT.TRAP 0x1 ;  /* 0x000000040000795c */ /* 0x000fea0000300000 */
.L_x_9:
[----:B------:R-:W-:-:S13]  /*0a60*/  ISETP.NE.AND P0, PT, R26, RZ, PT ;  /* 0x000000ff1a00720c */ /* 0x000fda0003f05270 */
[----:B------:R-:W-:Y:S05]  /*0a70*/  @P0 BRA `(.L_x_5) ;  /* 0x00000000006c0947 */ /* 0x000fea0003800000 */
[----:B------:R-:W0:Y:S02]  /*0a80*/  LDC.64 R2, c[0x4][0x8] ;  /* 0x01000200ff027b82 */ /* 0x000e240000000a00 */
[----:B0-----:R-:W-:-:S04]  /*0a90*/  IMAD.WIDE R4, R24, 0x4, R2 ;  /* 0x0000000418047825 */ /* 0x001fc800078e0202 */
[--C-:B------:R-:W-:Y:S02]  /*0aa0*/  IMAD.WIDE R6, R22, 0x4, R2.reuse ;  /* 0x0000000416067825 */ /* 0x100fe400078e0202 */
[----:B------:R-:W2:Y:S04]  /*0ab0*/  LDG.E R4, desc[UR36][R4.64] ;  /* 0x0000002404047981 */ /* 0x000ea8000c1e1900 */
[----:B------:R-:W2:Y:S01]  /*0ac0*/  LDG.E R7, desc[UR36][R6.64] ;  /* 0x0000002406077981 */ /* 0x000ea2000c1e1900 */
[----:B------:R-:W-:-:S04]  /*0ad0*/  IMAD.WIDE R8, R23, 0x4, R2 ;  /* 0x0000000417087825 */ /* 0x000fc800078e0202 */
[----:B------:R-:W-:-:S04]  /*0ae0*/  IMAD.WIDE R16, R25, 0x90, R16 ;  /* 0x0000009019107825 */ /* 0x000fc800078e0210 */
[----:B------:R-:W-:Y:S02]  /*0af0*/  IMAD.MOV.U32 R13, RZ, RZ, -0x1 ;  /* 0xffffffffff0d7424 */ /* 0x000fe400078e00ff */
[----:B--2---:R-:W-:-:S05]  /*0b00*/  IMAD.IADD R11, R4, 0x1, R7 ;  /* 0x00000001040b7824 */ /* 0x004fca00078e0207 */
[----:B------:R0:W-:Y:S04]  /*0b10*/  STG.E desc[UR36][R8.64], R11 ;  /* 0x0000000b08007986 */ /* 0x0001e8000c101924 */
[----:B------:R-:W2:Y:S01]  /*0b20*/  ATOMG.E.ADD.STRONG.GPU PT, R16, desc[UR36][R16.64+0x84], R13 ;  /* 0x8000840d101079a8 */ /* 0x000ea200081ef124 */
[----:B------:R-:W1:Y:S01]  /*0b30*/  LDC.64 R2, c[0x4][0x28] ;  /* 0x01000a00ff027b82 */ /* 0x000e620000000a00 */
[----:B------:R-:W-:Y:S01]  /*0b40*/  BSSY.RECONVERGENT B0, `(.L_x_12) ;  /* 0x000000d000007945 */ /* 0x000fe20003800200 */
[----:B--2---:R-:W-:-:S13]  /*0b50*/  ISETP.NE.AND P0, PT, R16, 0x1, PT ;  /* 0x000000011000780c */ /* 0x004fda0003f05270 */
[----:B01----:R-:W-:Y:S05]  /*0b60*/  @P0 BRA `(.L_x_13) ;  /* 0x0000000000280947 */ /* 0x003fea0003800000 */
        /* <DEDUP_REMOVED lines=10> */
.L_x_13:
[----:B------:R-:W-:Y:S05]  /*0c10*/  BSYNC.RECONVERGENT B0 ;  /* 0x0000000000007941 */ /* 0x000fea0003800200 */
.L_x_12:
[----:B------:R1:W-:Y:S02]  /*0c20*/  REDG.E.ADD.STRONG.GPU desc[UR36][R2.64], R13 ;  /* 0x0000000d0200798e */ /* 0x0003e4000c12e124 */
.L_x_5:
[----:B------:R-:W-:Y:S05]  /*0c30*/  BSYNC.RECONVERGENT B6 ;  /* 0x0000000000067941 */ /* 0x000fea0003800200 */
.L_x_4:
[----:B01234-:R-:W0:Y:S02]  /*0c40*/  LDC.64 R2, c[0x4][0x28] ;  /* 0x01000a00ff027b82 */ /* 0x01fe240000000a00 */
[----:B0-----:R-:W2:Y:S02]  /*0c50*/  ATOMG.E.OR.STRONG.GPU PT, R2, desc[UR36][R2.64], RZ ;  /* 0x800000ff020279a8 */ /* 0x001ea4000b1ef124 */
[----:B--2---:R-:W-:-:S13]  /*0c60*/  ISETP.GT.AND P0, PT, R2, RZ, PT ;  /* 0x000000ff0200720c */ /* 0x004fda0003f04270 */
[----:B------:R-:W-:Y:S05]  /*0c70*/  @P0 BRA `(.L_x_14) ;  /* 0xfffffff400100947 */ /* 0x000fea000383ffff */
[----:B------:R-:W-:Y:S05]  /*0c80*/  EXIT ;  /* 0x000000000000794d */ /* 0x000fea0003800000 */
.L_x_15:
        /* <DEDUP_REMOVED lines=15> */
.L_x_17:


//--------------------- .nv.global.init           --------------------------
	.section	.nv.global.init,"aw",@progbits
.nv.global.init:
	.type		$str,@object
	.size		$str,(.L_7 - $str)
$str:
        /*0000*/ 	.byte	0x46, 0x41, 0x54, 0x41, 0x4c, 0x20, 0x45, 0x52, 0x52, 0x4f, 0x52, 0x3a, 0x20, 0x54, 0x61, 0x73
        /*0010*/ 	.byte	0x6b, 0x20, 0x6c, 0x69, 0x6d, 0x69, 0x74, 0x20, 0x65, 0x78, 0x63, 0x65, 0x65, 0x64, 0x65, 0x64
        /*0020*/ 	.byte	0x20, 0x61, 0x66, 0x74, 0x65, 0x72, 0x20, 0x63, 0x68, 0x69, 0x6c, 0x64, 0x31, 0x20, 0x63, 0x72
        /*0030*/ 	.byte	0x65, 0x61, 0x74, 0x69, 0x6f, 0x6e, 0x20, 0x28, 0x49, 0x44, 0x3a, 0x20, 0x25, 0x64, 0x2c, 0x20
        /*0040*/ 	.byte	0x4d, 0x41, 0x58, 0x3a, 0x20, 0x25, 0x64, 0x29, 0x0a, 0x00
.L_7:


//--------------------- .nv.shared.reserved.0     --------------------------
	.section	.nv.shared.reserved.0,"aw",@nobits
	.weak		__nv_reservedSMEM_offset_0_alias
	.size		__nv_reservedSMEM_offset_0_alias, 0, 64
	.other		__nv_reservedSMEM_offset_0_alias,@"STO_CUDA_RESERVED_SHARED STV_DEFAULT"
__nv_reservedSMEM_offset_0_alias:
	.zero		0
	.zero		64


//--------------------- .nv.global                --------------------------
	.section	.nv.global,"aw",@nobits
	.align	4
.nv.global:
	.type		d_taskId,@object
	.size		d_taskId,(d_tail - d_taskId)
d_taskId:
	.zero		4
	.type		d_tail,@object
	.size		d_tail,(d_pendingTasks - d_tail)
d_tail:
	.zero		4
	.type		d_pendingTasks,@object
	.size		d_pendingTasks,(d_head - d_pendingTasks)
d_pendingTasks:
	.zero		4
	.type		d_head,@object
	.size		d_head,(d_queue - d_head)
d_head:
	.zero		4
	.type		d_queue,@object
	.size		d_queue,(d_results - d_queue)
d_queue:
	.zero		32768
	.type		d_results,@object
	.size		d_results,(d_tasks - d_results)
d_results:
	.zero		65536
	.type		d_tasks,@object
	.size		d_tasks,(.L_0 - d_tasks)
d_tasks:
	.zero		2359296
.L_0:


//--------------------- .nv.shared._Z16persistentKernelv --------------------------
	.section	.nv.shared._Z16persistentKernelv,"aw",@nobits
	.sectionflags	@""
	.align	4
.nv.shared._Z16persistentKernelv:
	.zero		1028


//--------------------- .nv.constant0._Z13enqueueKernelv --------------------------
	.section	.nv.constant0._Z13enqueueKernelv,"a",@progbits
	.sectionflags	@""
	.align	4
.nv.constant0._Z13enqueueKernelv:
	.zero		896


//--------------------- .nv.constant0._Z16persistentKernelv --------------------------
	.section	.nv.constant0._Z16persistentKernelv,"a",@progbits
	.sectionflags	@""
	.align	4
.nv.constant0._Z16persistentKernelv:
	.zero		896


//--------------------- SYMBOLS --------------------------

	.type		.nv.reservedSmem.offset0,@object
	.size		.nv.reservedSmem.offset0,0x4
	.type		.nv.reservedSmem.cap,@object
	.size		.nv.reservedSmem.cap,0x4
	.type		vprintf,@function
